	.headerflags	@"EF_CUDA_TEXMODE_UNIFIED EF_CUDA_64BIT_ADDRESS EF_CUDA_SM75 EF_CUDA_VIRTUAL_SM(EF_CUDA_SM75)"
	.elftype	@"ET_EXEC"


//--------------------- .nv.info                  --------------------------
	.section	.nv.info,"",@"SHT_CUDA_INFO"
	.align	4


	//----- nvinfo : EIATTR_MAX_STACK_SIZE
	.align		4
        /*0000*/ 	.byte	0x04, 0x23
        /*0002*/ 	.short	(.L_1 - .L_0)
	.align		4
.L_0:
        /*0004*/ 	.word	index@(kern)
        /*0008*/ 	.word	0x00000000


	//----- nvinfo : EIATTR_MIN_STACK_SIZE
	.align		4
.L_1:
        /*000c*/ 	.byte	0x04, 0x12
        /*000e*/ 	.short	(.L_3 - .L_2)
	.align		4
.L_2:
        /*0010*/ 	.word	index@(kern)
        /*0014*/ 	.word	0x00000000


	//----- nvinfo : EIATTR_FRAME_SIZE
	.align		4
.L_3:
        /*0018*/ 	.byte	0x04, 0x11
        /*001a*/ 	.short	(.L_5 - .L_4)
	.align		4
.L_4:
        /*001c*/ 	.word	index@(kern)
        /*0020*/ 	.word	0x00000000
.L_5:


//--------------------- .nv.info.kern             --------------------------
	.section	.nv.info.kern,"",@"SHT_CUDA_INFO"
	.align	4


	//----- nvinfo : EIATTR_PARAM_CBANK
	.align		4
        /*0000*/ 	.byte	0x04, 0x0a
        /*0002*/ 	.short	(.L_7 - .L_6)
	.align		4
.L_6:
        /*0004*/ 	.word	index@(kern)
        /*0008*/ 	.short	0x0160
        /*000a*/ 	.short	0x0008


	//----- nvinfo : EIATTR_CBANK_PARAM_SIZE
	.align		4
.L_7:
        /*000c*/ 	.byte	0x03, 0x19
        /*000e*/ 	.short	0x0008


	//----- nvinfo : EIATTR_KPARAM_INFO
	.align		4
        /*0010*/ 	.byte	0x04, 0x17
        /*0012*/ 	.short	(.L_9 - .L_8)
.L_8:
        /*0014*/ 	.word	0x00000000
        /*0018*/ 	.short	0x0000
        /*001a*/ 	.short	0x0000
        /*001c*/ 	.byte	0x00, 0xf0, 0x21, 0x00


	//----- nvinfo : EIATTR_MAXREG_COUNT
	.align		4
.L_9:
        /*0020*/ 	.byte	0x03, 0x1b
        /*0022*/ 	.short	0x00ff


	//----- nvinfo : EIATTR_EXIT_INSTR_OFFSETS
	.align		4
        /*0024*/ 	.byte	0x04, 0x1c
        /*0026*/ 	.short	(.L_11 - .L_10)


	//   ....[0]....
.L_10:
        /*0028*/ 	.word	0x00000060
.L_11:


//--------------------- .nv.constant0.kern        --------------------------
	.section	.nv.constant0.kern,"a",@progbits
	.align	4
.nv.constant0.kern:
	.zero		360


//--------------------- .text.kern                --------------------------
	.section	.text.kern,"ax",@progbits
	.sectioninfo	@"SHI_REGISTERS=12"
	.align	128
        .global         kern
        .type           kern,@function
        .size           kern,(.L_x_1 - kern)
        .other          kern,@"STO_CUDA_ENTRY STV_DEFAULT"
kern:
.text.kern:
[----:B------:R-:W-:Y:S05]  /*0000*/  MOV R2, RZ ;  /* 0x000000ff00027202 */ /* 0x000fea0000000f00 */
[----:B------:R-:W-:Y:S05]  /*0010*/  MOV R9, 0x100 ;  /* 0x0000010000097802 */ /* 0x000fea0000000f00 */
[----:B------:R-:W-:Y:S02]  /*0020*/  MOV R4, c[0x0][0x160] ;  /* 0x0000580000047a02 */ /* 0x000fe40000000f00 */
[----:B------:R-:W-:Y:S05]  /*0030*/  MOV R5, c[0x0][0x164] ;  /* 0x0000590000057a02 */ /* 0x000fea0000000f00 */
[----:B------:R-:W-:Y:S05]  /*0040*/  PRMT R1, R0, 0x1111, R2 ;  /* 0x0000111100017816 */ /* 0x000fea0000000002 */
[----:B------:R1:W-:Y:S02]  /*0050*/  STG.E.SYS [R4], R1 ;  /* 0x0000000104007386 */ /* 0x0003e4000010e900 */
[----:B------:R-:W-:Y:S02]  /*0060*/  EXIT ;  /* 0x000000000000794d */ /* 0x000fe40003800000 */
.L_x_0:
[----:B------:R-:W-:-:S00]  /*0070*/  BRA `(.L_x_0) ;  /* 0xfffffff000007947 */ /* 0x000fc0000383ffff */
.L_x_1:
